//
// Generated by NVIDIA NVVM Compiler
//
// Compiler Build ID: CL-36424714
// Cuda compilation tools, release 13.0, V13.0.88
// Based on NVVM 20.0.0
//

.version 9.0
.target sm_100
.address_size 64

	// .globl	_Z11hello_worldv
.extern .func  (.param .b32 func_retval0) vprintf
(
	.param .b64 vprintf_param_0,
	.param .b64 vprintf_param_1
)
;
.global .align 1 .b8 $str[16] = {72, 101, 108, 108, 111, 32, 102, 114, 111, 109, 32, 71, 80, 85, 10};

.visible .entry _Z11hello_worldv()
{
	.reg .b32 	%r<3>;
	.reg .b64 	%rd<3>;

	mov.u64 	%rd1, $str;
	cvta.global.u64 	%rd2, %rd1;
	{ // callseq 0, 0
	.param .b64 param0;
	st.param.b64 	[param0], %rd2;
	.param .b64 param1;
	st.param.b64 	[param1], 0;
	.param .b32 retval0;
	call.uni (retval0), 
	vprintf, 
	(
	param0, 
	param1
	);
	ld.param.b32 	%r1, [retval0];
	} // callseq 0
	ret;

}


// ===== COMPILED SASS (sm_100) =====

	.target	sm_100

	.elftype	@"ET_EXEC"


//--------------------- .note.nv.tkinfo           --------------------------
	.section	.note.nv.tkinfo,"",@"SHT_NOTE"
	.sectionflags	@"SHF_NOTE_NV_TKINFO"
	.tkinfo
        /*0018*/ 	.word	0x00000002
        /*0030*/ 	.string	""
        /*0030*/ 	.string	"ptxas"
        /*0030*/ 	.string	"Cuda compilation tools, release 13.0, V13.0.88"
        /*0030*/ 	.string	"Build cuda_13.0.r13.0/compiler.36424714_0"
        /*0030*/ 	.string	"-arch sm_100 -m 64 "



//--------------------- .note.nv.cuinfo           --------------------------
	.section	.note.nv.cuinfo,"",@"SHT_NOTE"
	.sectionflags	@"SHF_NOTE_NV_CUINFO"
        /*0018*/ 	.short	0x0002
        /*001a*/ 	.short	0x0064
        /*001c*/ 	.short	0x0082
	.zero		2


//--------------------- .nv.info                  --------------------------
	.section	.nv.info,"",@"SHT_CUDA_INFO"
	.align	4


	//----- nvinfo : EIATTR_REGCOUNT
	.align		4
        /*0000*/ 	.byte	0x04, 0x2f
        /*0002*/ 	.short	(.L_2 - .L_1)
	.align		4
.L_1:
        /*0004*/ 	.word	index@(_Z11hello_worldv)
        /*0008*/ 	.word	0x00000018


	//----- nvinfo : EIATTR_FRAME_SIZE
	.align		4
.L_2:
        /*000c*/ 	.byte	0x04, 0x11
        /*000e*/ 	.short	(.L_4 - .L_3)
	.align		4
.L_3:
        /*0010*/ 	.word	index@(_Z11hello_worldv)
        /*0014*/ 	.word	0x00000000


	//----- nvinfo : EIATTR_MIN_STACK_SIZE
	.align		4
.L_4:
        /*0018*/ 	.byte	0x04, 0x12
        /*001a*/ 	.short	(.L_6 - .L_5)
	.align		4
.L_5:
        /*001c*/ 	.word	index@(_Z11hello_worldv)
        /*0020*/ 	.word	0x00000000
.L_6:


//--------------------- .nv.compat                --------------------------
	.section	.nv.compat,"",@"SHT_CUDA_COMPAT_INFO"
	.align	4
        /*0000*/ 	.byte	0x02, 0x09, 0x00, 0x00, 0x02, 0x02, 0x01, 0x00, 0x02, 0x05, 0x05, 0x00, 0x03, 0x07, 0x01, 0x01
        /*0010*/ 	.byte	0x02, 0x03, 0x00, 0x00, 0x02, 0x06, 0x01, 0x00, 0x04, 0x0b, 0x08, 0x00, 0x09, 0x00, 0x00, 0x00
        /*0020*/ 	.byte	0x00, 0x00, 0x00, 0x00


//--------------------- .nv.info._Z11hello_worldv --------------------------
	.section	.nv.info._Z11hello_worldv,"",@"SHT_CUDA_INFO"
	.sectionflags	@""
	.align	4


	//----- nvinfo : EIATTR_CUDA_API_VERSION
	.align		4
        /*0000*/ 	.byte	0x04, 0x37
        /*0002*/ 	.short	(.L_8 - .L_7)
.L_7:
        /*0004*/ 	.word	0x00000082


	//----- nvinfo : EIATTR_SPARSE_MMA_MASK
	.align		4
.L_8:
        /*0008*/ 	.byte	0x03, 0x50
        /*000a*/ 	.short	0x0000


	//----- nvinfo : EIATTR_MAXREG_COUNT
	.align		4
        /*000c*/ 	.byte	0x03, 0x1b
        /*000e*/ 	.short	0x00ff


	//----- nvinfo : EIATTR_EXTERNS
	.align		4
        /*0010*/ 	.byte	0x04, 0x0f
        /*0012*/ 	.short	(.L_10 - .L_9)


	//   ....[0]....
	.align		4
.L_9:
        /*0014*/ 	.word	index@(vprintf)


	//----- nvinfo : EIATTR_MERCURY_ISA_VERSION
	.align		4
.L_10:
        /*0018*/ 	.byte	0x03, 0x5f
        /*001a*/ 	.short	0x0101


	//----- nvinfo : EIATTR_VRC_CTA_INIT_COUNT
	.align		4
        /*001c*/ 	.byte	0x02, 0x4a
	.zero		1
	.zero		1


	//----- nvinfo : EIATTR_SYSCALL_OFFSETS
	.align		4
        /*0020*/ 	.byte	0x04, 0x46
        /*0022*/ 	.short	(.L_12 - .L_11)


	//   ....[0]....
.L_11:
        /*0024*/ 	.word	0x00000080


	//----- nvinfo : EIATTR_EXIT_INSTR_OFFSETS
	.align		4
.L_12:
        /*0028*/ 	.byte	0x04, 0x1c
        /*002a*/ 	.short	(.L_14 - .L_13)


	//   ....[0]....
.L_13:
        /*002c*/ 	.word	0x00000090


	//----- nvinfo : EIATTR_SW_WAR
	.align		4
.L_14:
        /*0030*/ 	.byte	0x04, 0x36
        /*0032*/ 	.short	(.L_16 - .L_15)
.L_15:
        /*0034*/ 	.word	0x00000008
.L_16:


//--------------------- .nv.callgraph             --------------------------
	.section	.nv.callgraph,"",@"SHT_CUDA_CALLGRAPH"
	.align	4
	.sectionentsize	8
	.align		4
        /*0000*/ 	.word	0x00000000
	.align		4
        /*0004*/ 	.word	0xffffffff
	.align		4
        /*0008*/ 	.word	index@(_Z11hello_worldv)
	.align		4
        /*000c*/ 	.word	index@(vprintf)
	.align		4
        /*0010*/ 	.word	0x00000000
	.align		4
        /*0014*/ 	.word	0xfffffffe
	.align		4
        /*0018*/ 	.word	0x00000000
	.align		4
        /*001c*/ 	.word	0xfffffffd
	.align		4
        /*0020*/ 	.word	0x00000000
	.align		4
        /*0024*/ 	.word	0xfffffffc


//--------------------- .nv.constant4             --------------------------
	.section	.nv.constant4,"a",@progbits
	.align	8
	.align		8
.nv.constant4:
        /*0000*/ 	.dword	vprintf
	.align		8
        /*0008*/ 	.dword	$str


//--------------------- .text._Z11hello_worldv    --------------------------
	.section	.text._Z11hello_worldv,"ax",@progbits
	.align	128
        .global         _Z11hello_worldv
        .type           _Z11hello_worldv,@function
        .size           _Z11hello_worldv,(.L_x_2 - _Z11hello_worldv)
        .other          _Z11hello_worldv,@"STO_CUDA_ENTRY STV_DEFAULT"
_Z11hello_worldv:
.text._Z11hello_worldv:
[----:B------:R-:W0:Y:S01]  /*0000*/  LDC R1, c[0x0][0x37c] ;  /* 0x0000df00ff017b82 */ /* 0x000e220000000800 */
[----:B------:R-:W-:Y:S01]  /*0010*/  MOV R0, 0x0 ;  /* 0x0000000000007802 */ /* 0x000fe20000000f00 */
[----:B------:R-:W1:Y:S01]  /*0020*/  LDCU.64 UR4, c[0x4][0x8] ;  /* 0x01000100ff0477ac */ /* 0x000e620008000a00 */
[----:B------:R-:W-:-:S05]  /*0030*/  CS2R R6, SRZ ;  /* 0x0000000000067805 */ /* 0x000fca000001ff00 */
[----:B------:R2:W3:Y:S01]  /*0040*/  LDC.64 R2, c[0x4][R0] ;  /* 0x0100000000027b82 */ /* 0x0004e20000000a00 */
[----:B-1----:R-:W-:Y:S02]  /*0050*/  IMAD.U32 R4, RZ, RZ, UR4 ;  /* 0x00000004ff047e24 */ /* 0x002fe4000f8e00ff */
[----:B--2---:R-:W-:-:S07]  /*0060*/  IMAD.U32 R5, RZ, RZ, UR5 ;  /* 0x00000005ff057e24 */ /* 0x004fce000f8e00ff */
[----:B------:R-:W-:-:S07]  /*0070*/  LEPC R20, `(.L_x_0) ;  /* 0x000000001014794e */ /* 0x000fce0000000000 */
[----:B0--3--:R-:W-:Y:S05]  /*0080*/  CALL.ABS.NOINC R2 ;  /* 0x0000000002007343 */ /* 0x009fea0003c00000 */
.L_x_0:
[----:B------:R-:W-:Y:S05]  /*0090*/  EXIT ;  /* 0x000000000000794d */ /* 0x000fea0003800000 */
.L_x_1:
[----:B------:R-:W-:-:S00]  /*00a0*/  BRA `(.L_x_1) ;  /* 0xfffffffc00fc7947 */ /* 0x000fc0000383ffff */
[----:B------:R-:W-:-:S00]  /*00b0*/  NOP ;  /* 0x0000000000007918 */ /* 0x000fc00000000000 */
        /* <DEDUP_REMOVED lines=12> */
.L_x_2:


//--------------------- .nv.global.init           --------------------------
	.section	.nv.global.init,"aw",@progbits
.nv.global.init:
	.type		$str,@object
	.size		$str,(.L_0 - $str)
$str:
        /*0000*/ 	.byte	0x48, 0x65, 0x6c, 0x6c, 0x6f, 0x20, 0x66, 0x72, 0x6f, 0x6d, 0x20, 0x47, 0x50, 0x55, 0x0a, 0x00
.L_0:


//--------------------- .nv.shared.reserved.0     --------------------------
	.section	.nv.shared.reserved.0,"aw",@nobits
	.weak		__nv_reservedSMEM_offset_0_alias
	.size		__nv_reservedSMEM_offset_0_alias, 0, 64
	.other		__nv_reservedSMEM_offset_0_alias,@"STO_CUDA_RESERVED_SHARED STV_DEFAULT"
__nv_reservedSMEM_offset_0_alias:
	.zero		0
	.zero		64


//--------------------- .nv.constant0._Z11hello_worldv --------------------------
	.section	.nv.constant0._Z11hello_worldv,"a",@progbits
	.sectionflags	@""
	.align	4
.nv.constant0._Z11hello_worldv:
	.zero		896


//--------------------- SYMBOLS --------------------------

	.type		.nv.reservedSmem.offset0,@object
	.size		.nv.reservedSmem.offset0,0x4
	.type		vprintf,@function
